//
// Generated by NVIDIA NVVM Compiler
//
// Compiler Build ID: CL-36424714
// Cuda compilation tools, release 13.0, V13.0.88
// Based on NVVM 20.0.0
//

.version 9.0
.target sm_100
.address_size 64

	// .globl	_Z10simple_maxPiS_i

.visible .entry _Z10simple_maxPiS_i(
	.param .u64 .ptr .align 1 _Z10simple_maxPiS_i_param_0,
	.param .u64 .ptr .align 1 _Z10simple_maxPiS_i_param_1,
	.param .u32 _Z10simple_maxPiS_i_param_2
)
{
	.reg .pred 	%p<3>;
	.reg .b32 	%r<8>;
	.reg .b64 	%rd<7>;

	ld.param.u64 	%rd2, [_Z10simple_maxPiS_i_param_0];
	ld.param.u64 	%rd3, [_Z10simple_maxPiS_i_param_1];
	ld.param.u32 	%r3, [_Z10simple_maxPiS_i_param_2];
	cvta.to.global.u64 	%rd1, %rd3;
	mov.u32 	%r4, %ctaid.x;
	mov.u32 	%r5, %ntid.x;
	mov.u32 	%r6, %tid.x;
	mad.lo.s32 	%r1, %r4, %r5, %r6;
	setp.ge.s32 	%p1, %r1, %r3;
	@%p1 bra 	$L__BB0_3;
	cvta.to.global.u64 	%rd4, %rd2;
	mul.wide.s32 	%rd5, %r1, 4;
	add.s64 	%rd6, %rd4, %rd5;
	ld.global.u32 	%r2, [%rd6];
	ld.global.u32 	%r7, [%rd1];
	setp.le.s32 	%p2, %r2, %r7;
	@%p2 bra 	$L__BB0_3;
	st.global.u32 	[%rd1], %r2;
$L__BB0_3:
	ret;

}
	// .globl	_Z10atomic_maxPiS_i
.visible .entry _Z10atomic_maxPiS_i(
	.param .u64 .ptr .align 1 _Z10atomic_maxPiS_i_param_0,
	.param .u64 .ptr .align 1 _Z10atomic_maxPiS_i_param_1,
	.param .u32 _Z10atomic_maxPiS_i_param_2
)
{
	.reg .pred 	%p<2>;
	.reg .b32 	%r<8>;
	.reg .b64 	%rd<7>;

	ld.param.u64 	%rd1, [_Z10atomic_maxPiS_i_param_0];
	ld.param.u64 	%rd2, [_Z10atomic_maxPiS_i_param_1];
	ld.param.u32 	%r2, [_Z10atomic_maxPiS_i_param_2];
	mov.u32 	%r3, %ctaid.x;
	mov.u32 	%r4, %ntid.x;
	mov.u32 	%r5, %tid.x;
	mad.lo.s32 	%r1, %r3, %r4, %r5;
	setp.ge.s32 	%p1, %r1, %r2;
	@%p1 bra 	$L__BB1_2;
	cvta.to.global.u64 	%rd3, %rd1;
	cvta.to.global.u64 	%rd4, %rd2;
	mul.wide.s32 	%rd5, %r1, 4;
	add.s64 	%rd6, %rd3, %rd5;
	ld.global.u32 	%r6, [%rd6];
	atom.global.max.s32 	%r7, [%rd4], %r6;
$L__BB1_2:
	ret;

}


// ===== COMPILED SASS (sm_100) =====

	.target	sm_100

	.elftype	@"ET_EXEC"


//--------------------- .note.nv.tkinfo           --------------------------
	.section	.note.nv.tkinfo,"",@"SHT_NOTE"
	.sectionflags	@"SHF_NOTE_NV_TKINFO"
	.tkinfo
        /*0018*/ 	.word	0x00000002
        /*0030*/ 	.string	""
        /*0030*/ 	.string	"ptxas"
        /*0030*/ 	.string	"Cuda compilation tools, release 13.0, V13.0.88"
        /*0030*/ 	.string	"Build cuda_13.0.r13.0/compiler.36424714_0"
        /*0030*/ 	.string	"-arch sm_100 -m 64 "



//--------------------- .note.nv.cuinfo           --------------------------
	.section	.note.nv.cuinfo,"",@"SHT_NOTE"
	.sectionflags	@"SHF_NOTE_NV_CUINFO"
        /*0018*/ 	.short	0x0002
        /*001a*/ 	.short	0x0064
        /*001c*/ 	.short	0x0082
	.zero		2


//--------------------- .nv.info                  --------------------------
	.section	.nv.info,"",@"SHT_CUDA_INFO"
	.align	4


	//----- nvinfo : EIATTR_REGCOUNT
	.align		4
        /*0000*/ 	.byte	0x04, 0x2f
        /*0002*/ 	.short	(.L_1 - .L_0)
	.align		4
.L_0:
        /*0004*/ 	.word	index@(_Z10simple_maxPiS_i)
        /*0008*/ 	.word	0x0000000a


	//----- nvinfo : EIATTR_FRAME_SIZE
	.align		4
.L_1:
        /*000c*/ 	.byte	0x04, 0x11
        /*000e*/ 	.short	(.L_3 - .L_2)
	.align		4
.L_2:
        /*0010*/ 	.word	index@(_Z10simple_maxPiS_i)
        /*0014*/ 	.word	0x00000000


	//----- nvinfo : EIATTR_REGCOUNT
	.align		4
.L_3:
        /*0018*/ 	.byte	0x04, 0x2f
        /*001a*/ 	.short	(.L_5 - .L_4)
	.align		4
.L_4:
        /*001c*/ 	.word	index@(_Z10atomic_maxPiS_i)
        /*0020*/ 	.word	0x0000000a


	//----- nvinfo : EIATTR_FRAME_SIZE
	.align		4
.L_5:
        /*0024*/ 	.byte	0x04, 0x11
        /*0026*/ 	.short	(.L_7 - .L_6)
	.align		4
.L_6:
        /*0028*/ 	.word	index@(_Z10atomic_maxPiS_i)
        /*002c*/ 	.word	0x00000000


	//----- nvinfo : EIATTR_MIN_STACK_SIZE
	.align		4
.L_7:
        /*0030*/ 	.byte	0x04, 0x12
        /*0032*/ 	.short	(.L_9 - .L_8)
	.align		4
.L_8:
        /*0034*/ 	.word	index@(_Z10atomic_maxPiS_i)
        /*0038*/ 	.word	0x00000000


	//----- nvinfo : EIATTR_MIN_STACK_SIZE
	.align		4
.L_9:
        /*003c*/ 	.byte	0x04, 0x12
        /*003e*/ 	.short	(.L_11 - .L_10)
	.align		4
.L_10:
        /*0040*/ 	.word	index@(_Z10simple_maxPiS_i)
        /*0044*/ 	.word	0x00000000
.L_11:


//--------------------- .nv.compat                --------------------------
	.section	.nv.compat,"",@"SHT_CUDA_COMPAT_INFO"
	.align	4
        /*0000*/ 	.byte	0x02, 0x09, 0x00, 0x00, 0x02, 0x02, 0x01, 0x00, 0x02, 0x05, 0x05, 0x00, 0x03, 0x07, 0x01, 0x01
        /*0010*/ 	.byte	0x02, 0x03, 0x00, 0x00, 0x02, 0x06, 0x01, 0x00, 0x04, 0x0b, 0x08, 0x00, 0x09, 0x00, 0x00, 0x00
        /*0020*/ 	.byte	0x00, 0x00, 0x00, 0x00


//--------------------- .nv.info._Z10atomic_maxPiS_i --------------------------
	.section	.nv.info._Z10atomic_maxPiS_i,"",@"SHT_CUDA_INFO"
	.sectionflags	@""
	.align	4


	//----- nvinfo : EIATTR_CUDA_API_VERSION
	.align		4
        /*0000*/ 	.byte	0x04, 0x37
        /*0002*/ 	.short	(.L_13 - .L_12)
.L_12:
        /*0004*/ 	.word	0x00000082


	//----- nvinfo : EIATTR_KPARAM_INFO
	.align		4
.L_13:
        /*0008*/ 	.byte	0x04, 0x17
        /*000a*/ 	.short	(.L_15 - .L_14)
.L_14:
        /*000c*/ 	.word	0x00000000
        /*0010*/ 	.short	0x0002
        /*0012*/ 	.short	0x0010
        /*0014*/ 	.byte	0x00, 0xf0, 0x11, 0x00


	//----- nvinfo : EIATTR_KPARAM_INFO
	.align		4
.L_15:
        /*0018*/ 	.byte	0x04, 0x17
        /*001a*/ 	.short	(.L_17 - .L_16)
.L_16:
        /*001c*/ 	.word	0x00000000
        /*0020*/ 	.short	0x0001
        /*0022*/ 	.short	0x0008
        /*0024*/ 	.byte	0x00, 0xf5, 0x21, 0x00


	//----- nvinfo : EIATTR_KPARAM_INFO
	.align		4
.L_17:
        /*0028*/ 	.byte	0x04, 0x17
        /*002a*/ 	.short	(.L_19 - .L_18)
.L_18:
        /*002c*/ 	.word	0x00000000
        /*0030*/ 	.short	0x0000
        /*0032*/ 	.short	0x0000
        /*0034*/ 	.byte	0x00, 0xf5, 0x21, 0x00


	//----- nvinfo : EIATTR_SPARSE_MMA_MASK
	.align		4
.L_19:
        /*0038*/ 	.byte	0x03, 0x50
        /*003a*/ 	.short	0x0000


	//----- nvinfo : EIATTR_MAXREG_COUNT
	.align		4
        /*003c*/ 	.byte	0x03, 0x1b
        /*003e*/ 	.short	0x00ff


	//----- nvinfo : EIATTR_MERCURY_ISA_VERSION
	.align		4
        /*0040*/ 	.byte	0x03, 0x5f
        /*0042*/ 	.short	0x0101


	//----- nvinfo : EIATTR_INT_WARP_WIDE_INSTR_OFFSETS
	.align		4
        /*0044*/ 	.byte	0x04, 0x31
        /*0046*/ 	.short	(.L_21 - .L_20)


	//   ....[0]....
.L_20:
        /*0048*/ 	.word	0x000000d0


	//   ....[1]....
        /*004c*/ 	.word	0x00000110


	//----- nvinfo : EIATTR_VRC_CTA_INIT_COUNT
	.align		4
.L_21:
        /*0050*/ 	.byte	0x02, 0x4a
	.zero		1
	.zero		1


	//----- nvinfo : EIATTR_EXIT_INSTR_OFFSETS
	.align		4
        /*0054*/ 	.byte	0x04, 0x1c
        /*0056*/ 	.short	(.L_23 - .L_22)


	//   ....[0]....
.L_22:
        /*0058*/ 	.word	0x00000070


	//   ....[1]....
        /*005c*/ 	.word	0x00000140


	//----- nvinfo : EIATTR_CBANK_PARAM_SIZE
	.align		4
.L_23:
        /*0060*/ 	.byte	0x03, 0x19
        /*0062*/ 	.short	0x0014


	//----- nvinfo : EIATTR_PARAM_CBANK
	.align		4
        /*0064*/ 	.byte	0x04, 0x0a
        /*0066*/ 	.short	(.L_25 - .L_24)
	.align		4
.L_24:
        /*0068*/ 	.word	index@(.nv.constant0._Z10atomic_maxPiS_i)
        /*006c*/ 	.short	0x0380
        /*006e*/ 	.short	0x0014


	//----- nvinfo : EIATTR_SW_WAR
	.align		4
.L_25:
        /*0070*/ 	.byte	0x04, 0x36
        /*0072*/ 	.short	(.L_27 - .L_26)
.L_26:
        /*0074*/ 	.word	0x00000008
.L_27:


//--------------------- .nv.info._Z10simple_maxPiS_i --------------------------
	.section	.nv.info._Z10simple_maxPiS_i,"",@"SHT_CUDA_INFO"
	.sectionflags	@""
	.align	4


	//----- nvinfo : EIATTR_CUDA_API_VERSION
	.align		4
        /*0000*/ 	.byte	0x04, 0x37
        /*0002*/ 	.short	(.L_29 - .L_28)
.L_28:
        /*0004*/ 	.word	0x00000082


	//----- nvinfo : EIATTR_KPARAM_INFO
	.align		4
.L_29:
        /*0008*/ 	.byte	0x04, 0x17
        /*000a*/ 	.short	(.L_31 - .L_30)
.L_30:
        /*000c*/ 	.word	0x00000000
        /*0010*/ 	.short	0x0002
        /*0012*/ 	.short	0x0010
        /*0014*/ 	.byte	0x00, 0xf0, 0x11, 0x00


	//----- nvinfo : EIATTR_KPARAM_INFO
	.align		4
.L_31:
        /*0018*/ 	.byte	0x04, 0x17
        /*001a*/ 	.short	(.L_33 - .L_32)
.L_32:
        /*001c*/ 	.word	0x00000000
        /*0020*/ 	.short	0x0001
        /*0022*/ 	.short	0x0008
        /*0024*/ 	.byte	0x00, 0xf5, 0x21, 0x00


	//----- nvinfo : EIATTR_KPARAM_INFO
	.align		4
.L_33:
        /*0028*/ 	.byte	0x04, 0x17
        /*002a*/ 	.short	(.L_35 - .L_34)
.L_34:
        /*002c*/ 	.word	0x00000000
        /*0030*/ 	.short	0x0000
        /*0032*/ 	.short	0x0000
        /*0034*/ 	.byte	0x00, 0xf5, 0x21, 0x00


	//----- nvinfo : EIATTR_SPARSE_MMA_MASK
	.align		4
.L_35:
        /*0038*/ 	.byte	0x03, 0x50
        /*003a*/ 	.short	0x0000


	//----- nvinfo : EIATTR_MAXREG_COUNT
	.align		4
        /*003c*/ 	.byte	0x03, 0x1b
        /*003e*/ 	.short	0x00ff


	//----- nvinfo : EIATTR_MERCURY_ISA_VERSION
	.align		4
        /*0040*/ 	.byte	0x03, 0x5f
        /*0042*/ 	.short	0x0101


	//----- nvinfo : EIATTR_VRC_CTA_INIT_COUNT
	.align		4
        /*0044*/ 	.byte	0x02, 0x4a
	.zero		1
	.zero		1


	//----- nvinfo : EIATTR_EXIT_INSTR_OFFSETS
	.align		4
        /*0048*/ 	.byte	0x04, 0x1c
        /*004a*/ 	.short	(.L_37 - .L_36)


	//   ....[0]....
.L_36:
        /*004c*/ 	.word	0x00000070


	//   ....[1]....
        /*0050*/ 	.word	0x000000f0


	//   ....[2]....
        /*0054*/ 	.word	0x00000110


	//----- nvinfo : EIATTR_CBANK_PARAM_SIZE
	.align		4
.L_37:
        /*0058*/ 	.byte	0x03, 0x19
        /*005a*/ 	.short	0x0014


	//----- nvinfo : EIATTR_PARAM_CBANK
	.align		4
        /*005c*/ 	.byte	0x04, 0x0a
        /*005e*/ 	.short	(.L_39 - .L_38)
	.align		4
.L_38:
        /*0060*/ 	.word	index@(.nv.constant0._Z10simple_maxPiS_i)
        /*0064*/ 	.short	0x0380
        /*0066*/ 	.short	0x0014


	//----- nvinfo : EIATTR_SW_WAR
	.align		4
.L_39:
        /*0068*/ 	.byte	0x04, 0x36
        /*006a*/ 	.short	(.L_41 - .L_40)
.L_40:
        /*006c*/ 	.word	0x00000008
.L_41:


//--------------------- .nv.callgraph             --------------------------
	.section	.nv.callgraph,"",@"SHT_CUDA_CALLGRAPH"
	.align	4
	.sectionentsize	8
	.align		4
        /*0000*/ 	.word	0x00000000
	.align		4
        /*0004*/ 	.word	0xffffffff
	.align		4
        /*0008*/ 	.word	0x00000000
	.align		4
        /*000c*/ 	.word	0xfffffffe
	.align		4
        /*0010*/ 	.word	0x00000000
	.align		4
        /*0014*/ 	.word	0xfffffffd
	.align		4
        /*0018*/ 	.word	0x00000000
	.align		4
        /*001c*/ 	.word	0xfffffffc


//--------------------- .text._Z10atomic_maxPiS_i --------------------------
	.section	.text._Z10atomic_maxPiS_i,"ax",@progbits
	.align	128
        .global         _Z10atomic_maxPiS_i
        .type           _Z10atomic_maxPiS_i,@function
        .size           _Z10atomic_maxPiS_i,(.L_x_2 - _Z10atomic_maxPiS_i)
        .other          _Z10atomic_maxPiS_i,@"STO_CUDA_ENTRY STV_DEFAULT"
_Z10atomic_maxPiS_i:
.text._Z10atomic_maxPiS_i:
[----:B------:R-:W-:Y:S01]  /*0000*/  LDC R1, c[0x0][0x37c] ;  /* 0x0000df00ff017b82 */ /* 0x000fe20000000800 */
[----:B------:R-:W0:Y:S07]  /*0010*/  S2R R0, SR_TID.X ;  /* 0x0000000000007919 */ /* 0x000e2e0000002100 */
[----:B------:R-:W0:Y:S01]  /*0020*/  S2UR UR4, SR_CTAID.X ;  /* 0x00000000000479c3 */ /* 0x000e220000002500 */
[----:B------:R-:W1:Y:S07]  /*0030*/  LDCU UR5, c[0x0][0x390] ;  /* 0x00007200ff0577ac */ /* 0x000e6e0008000800 */
[----:B------:R-:W0:Y:S02]  /*0040*/  LDC R5, c[0x0][0x360] ;  /* 0x0000d800ff057b82 */ /* 0x000e240000000800 */
[----:B0-----:R-:W-:-:S05]  /*0050*/  IMAD R5, R5, UR4, R0 ;  /* 0x0000000405057c24 */ /* 0x001fca000f8e0200 */
[----:B-1----:R-:W-:-:S13]  /*0060*/  ISETP.GE.AND P0, PT, R5, UR5, PT ;  /* 0x0000000505007c0c */ /* 0x002fda000bf06270 */
[----:B------:R-:W-:Y:S05]  /*0070*/  @P0 EXIT ;  /* 0x000000000000094d */ /* 0x000fea0003800000 */
[----:B------:R-:W0:Y:S01]  /*0080*/  LDC.64 R2, c[0x0][0x380] ;  /* 0x0000e000ff027b82 */ /* 0x000e220000000a00 */
[----:B------:R-:W1:Y:S01]  /*0090*/  LDCU.64 UR6, c[0x0][0x358] ;  /* 0x00006b00ff0677ac */ /* 0x000e620008000a00 */
[----:B0-----:R-:W-:-:S06]  /*00a0*/  IMAD.WIDE R2, R5, 0x4, R2 ;  /* 0x0000000405027825 */ /* 0x001fcc00078e0202 */
[----:B-1----:R-:W2:Y:S01]  /*00b0*/  LDG.E R2, desc[UR6][R2.64] ;  /* 0x0000000602027981 */ /* 0x002ea2000c1e1900 */
[----:B------:R-:W0:Y:S01]  /*00c0*/  LDC.64 R4, c[0x0][0x388] ;  /* 0x0000e200ff047b82 */ /* 0x000e220000000a00 */
[----:B------:R-:W-:Y:S01]  /*00d0*/  VOTEU.ANY UR4, UPT, PT ;  /* 0x0000000000047886 */ /* 0x000fe200038e0100 */
[----:B------:R-:W1:Y:S01]  /*00e0*/  S2R R0, SR_LANEID ;  /* 0x0000000000007919 */ /* 0x000e620000000000 */
[----:B------:R-:W-:-:S06]  /*00f0*/  UFLO.U32 UR4, UR4 ;  /* 0x00000004000472bd */ /* 0x000fcc00080e0000 */
[----:B-1----:R-:W-:Y:S02]  /*0100*/  ISETP.EQ.U32.AND P0, PT, R0, UR4, PT ;  /* 0x0000000400007c0c */ /* 0x002fe4000bf02070 */
[----:B--2---:R-:W-:-:S13]  /*0110*/  CREDUX.MAX.S32 UR5, R2 ;  /* 0x00000000020572cc */ /* 0x004fda0000000200 */
[----:B------:R-:W-:-:S05]  /*0120*/  MOV R7, UR5 ;  /* 0x0000000500077c02 */ /* 0x000fca0008000f00 */
[----:B0-----:R-:W-:Y:S01]  /*0130*/  @P0 REDG.E.MAX.S32.STRONG.GPU desc[UR6][R4.64], R7 ;  /* 0x000000070400098e */ /* 0x001fe2000d12e306 */
[----:B------:R-:W-:Y:S05]  /*0140*/  EXIT ;  /* 0x000000000000794d */ /* 0x000fea0003800000 */
.L_x_0:
[----:B------:R-:W-:-:S00]  /*0150*/  BRA `(.L_x_0) ;  /* 0xfffffffc00fc7947 */ /* 0x000fc0000383ffff */
[----:B------:R-:W-:-:S00]  /*0160*/  NOP ;  /* 0x0000000000007918 */ /* 0x000fc00000000000 */
        /* <DEDUP_REMOVED lines=9> */
.L_x_2:


//--------------------- .text._Z10simple_maxPiS_i --------------------------
	.section	.text._Z10simple_maxPiS_i,"ax",@progbits
	.align	128
        .global         _Z10simple_maxPiS_i
        .type           _Z10simple_maxPiS_i,@function
        .size           _Z10simple_maxPiS_i,(.L_x_3 - _Z10simple_maxPiS_i)
        .other          _Z10simple_maxPiS_i,@"STO_CUDA_ENTRY STV_DEFAULT"
_Z10simple_maxPiS_i:
.text._Z10simple_maxPiS_i:
        /* <DEDUP_REMOVED lines=9> */
[----:B------:R-:W1:Y:S07]  /*0090*/  LDCU.64 UR4, c[0x0][0x358] ;  /* 0x00006b00ff0477ac */ /* 0x000e6e0008000a00 */
[----:B------:R-:W2:Y:S01]  /*00a0*/  LDC.64 R4, c[0x0][0x388] ;  /* 0x0000e200ff047b82 */ /* 0x000ea20000000a00 */
[----:B0-----:R-:W-:-:S06]  /*00b0*/  IMAD.WIDE R2, R7, 0x4, R2 ;  /* 0x0000000407027825 */ /* 0x001fcc00078e0202 */
[----:B-1----:R-:W3:Y:S04]  /*00c0*/  LDG.E R3, desc[UR4][R2.64] ;  /* 0x0000000402037981 */ /* 0x002ee8000c1e1900 */
[----:B--2---:R-:W3:Y:S02]  /*00d0*/  LDG.E R0, desc[UR4][R4.64] ;  /* 0x0000000404007981 */ /* 0x004ee4000c1e1900 */
[----:B---3--:R-:W-:-:S13]  /*00e0*/  ISETP.GT.AND P0, PT, R3, R0, PT ;  /* 0x000000000300720c */ /* 0x008fda0003f04270 */
[----:B------:R-:W-:Y:S05]  /*00f0*/  @!P0 EXIT ;  /* 0x000000000000894d */ /* 0x000fea0003800000 */
[----:B------:R-:W-:Y:S01]  /*0100*/  STG.E desc[UR4][R4.64], R3 ;  /* 0x0000000304007986 */ /* 0x000fe2000c101904 */
[----:B------:R-:W-:Y:S05]  /*0110*/  EXIT ;  /* 0x000000000000794d */ /* 0x000fea0003800000 */
.L_x_1:
        /* <DEDUP_REMOVED lines=14> */
.L_x_3:


//--------------------- .nv.shared.reserved.0     --------------------------
	.section	.nv.shared.reserved.0,"aw",@nobits
	.weak		__nv_reservedSMEM_offset_0_alias
	.size		__nv_reservedSMEM_offset_0_alias, 0, 64
	.other		__nv_reservedSMEM_offset_0_alias,@"STO_CUDA_RESERVED_SHARED STV_DEFAULT"
__nv_reservedSMEM_offset_0_alias:
	.zero		0
	.zero		64


//--------------------- .nv.constant0._Z10atomic_maxPiS_i --------------------------
	.section	.nv.constant0._Z10atomic_maxPiS_i,"a",@progbits
	.sectionflags	@""
	.align	4
.nv.constant0._Z10atomic_maxPiS_i:
	.zero		916


//--------------------- .nv.constant0._Z10simple_maxPiS_i --------------------------
	.section	.nv.constant0._Z10simple_maxPiS_i,"a",@progbits
	.sectionflags	@""
	.align	4
.nv.constant0._Z10simple_maxPiS_i:
	.zero		916


//--------------------- SYMBOLS --------------------------

	.type		.nv.reservedSmem.offset0,@object
	.size		.nv.reservedSmem.offset0,0x4
